	.headerflags	@"EF_CUDA_TEXMODE_UNIFIED EF_CUDA_64BIT_ADDRESS EF_CUDA_ACCELERATORS EF_CUDA_SM90 EF_CUDA_VIRTUAL_SM(EF_CUDA_SM90)"
	.elftype	@"ET_EXEC"


//--------------------- .nv.info                  --------------------------
	.section	.nv.info,"",@"SHT_CUDA_INFO"
	.align	4


	//----- nvinfo : EIATTR_REGCOUNT
	.align		4
        /*0000*/ 	.byte	0x04, 0x2f
        /*0002*/ 	.short	(.L_2 - .L_1)
	.align		4
.L_1:
        /*0004*/ 	.word	index@(triton_per_fused_binary_cross_entropy_with_logits_div_exp_mean_mul_rsub_sigmoid_sub_0)
        /*0008*/ 	.word	0x00000020


	//----- nvinfo : EIATTR_MIN_STACK_SIZE
	.align		4
.L_2:
        /*000c*/ 	.byte	0x04, 0x12
        /*000e*/ 	.short	(.L_4 - .L_3)
	.align		4
.L_3:
        /*0010*/ 	.word	index@(triton_per_fused_binary_cross_entropy_with_logits_div_exp_mean_mul_rsub_sigmoid_sub_0)
        /*0014*/ 	.word	0x00000000


	//----- nvinfo : EIATTR_FRAME_SIZE
	.align		4
.L_4:
        /*0018*/ 	.byte	0x04, 0x11
        /*001a*/ 	.short	(.L_6 - .L_5)
	.align		4
.L_5:
        /*001c*/ 	.word	index@(triton_per_fused_binary_cross_entropy_with_logits_div_exp_mean_mul_rsub_sigmoid_sub_0)
        /*0020*/ 	.word	0x00000000


	//----- nvinfo : EIATTR_MIN_STACK_SIZE
	.align		4
.L_6:
        /*0024*/ 	.byte	0x04, 0x12
        /*0026*/ 	.short	(.L_8 - .L_7)
	.align		4
.L_7:
        /*0028*/ 	.word	index@(triton_per_fused_binary_cross_entropy_with_logits_div_exp_mean_mul_rsub_sigmoid_sub_0)
        /*002c*/ 	.word	0x00000000
.L_8:


//--------------------- .nv.info.triton_per_fused_binary_cross_entropy_with_logits_div_exp_mean_mul_rsub_sigmoid_sub_0 --------------------------
	.section	.nv.info.triton_per_fused_binary_cross_entropy_with_logits_div_exp_mean_mul_rsub_sigmoid_sub_0,"",@"SHT_CUDA_INFO"
	.sectionflags	@""
	.align	4


	//----- nvinfo : EIATTR_CUDA_API_VERSION
	.align		4
        /*0000*/ 	.byte	0x04, 0x37
        /*0002*/ 	.short	(.L_10 - .L_9)
.L_9:
        /*0004*/ 	.word	0x0000007c


	//----- nvinfo : EIATTR_KPARAM_INFO
	.align		4
.L_10:
        /*0008*/ 	.byte	0x04, 0x17
        /*000a*/ 	.short	(.L_12 - .L_11)
.L_11:
        /*000c*/ 	.word	0x00000000
        /*0010*/ 	.short	0x0003
        /*0012*/ 	.short	0x0018
        /*0014*/ 	.byte	0x00, 0xf0, 0x11, 0x00


	//----- nvinfo : EIATTR_KPARAM_INFO
	.align		4
.L_12:
        /*0018*/ 	.byte	0x04, 0x17
        /*001a*/ 	.short	(.L_14 - .L_13)
.L_13:
        /*001c*/ 	.word	0x00000000
        /*0020*/ 	.short	0x0002
        /*0022*/ 	.short	0x0010
        /*0024*/ 	.byte	0x00, 0xf4, 0x21, 0x00


	//----- nvinfo : EIATTR_KPARAM_INFO
	.align		4
.L_14:
        /*0028*/ 	.byte	0x04, 0x17
        /*002a*/ 	.short	(.L_16 - .L_15)
.L_15:
        /*002c*/ 	.word	0x00000000
        /*0030*/ 	.short	0x0001
        /*0032*/ 	.short	0x0008
        /*0034*/ 	.byte	0x00, 0xf4, 0x21, 0x00


	//----- nvinfo : EIATTR_KPARAM_INFO
	.align		4
.L_16:
        /*0038*/ 	.byte	0x04, 0x17
        /*003a*/ 	.short	(.L_18 - .L_17)
.L_17:
        /*003c*/ 	.word	0x00000000
        /*0040*/ 	.short	0x0000
        /*0042*/ 	.short	0x0000
        /*0044*/ 	.byte	0x00, 0xf4, 0x21, 0x00


	//----- nvinfo : EIATTR_SPARSE_MMA_MASK
	.align		4
.L_18:
        /*0048*/ 	.byte	0x03, 0x50
        /*004a*/ 	.short	0x0000


	//----- nvinfo : EIATTR_MAXREG_COUNT
	.align		4
        /*004c*/ 	.byte	0x03, 0x1b
        /*004e*/ 	.short	0x00ff


	//----- nvinfo : EIATTR_COOP_GROUP_MASK_REGIDS
	.align		4
        /*0050*/ 	.byte	0x04, 0x29
        /*0052*/ 	.short	(.L_20 - .L_19)


	//   ....[0]....
.L_19:
        /*0054*/ 	.word	0xffffffff


	//   ....[1]....
        /*0058*/ 	.word	0xffffffff


	//   ....[2]....
        /*005c*/ 	.word	0xffffffff


	//   ....[3]....
        /*0060*/ 	.word	0xffffffff


	//   ....[4]....
        /*0064*/ 	.word	0xffffffff


	//   ....[5]....
        /*0068*/ 	.word	0xffffffff


	//----- nvinfo : EIATTR_COOP_GROUP_INSTR_OFFSETS
	.align		4
.L_20:
        /*006c*/ 	.byte	0x04, 0x28
        /*006e*/ 	.short	(.L_22 - .L_21)


	//   ....[0]....
.L_21:
        /*0070*/ 	.word	0x00001060


	//   ....[1]....
        /*0074*/ 	.word	0x00001090


	//   ....[2]....
        /*0078*/ 	.word	0x000010c0


	//   ....[3]....
        /*007c*/ 	.word	0x000010e0


	//   ....[4]....
        /*0080*/ 	.word	0x00001110


	//   ....[5]....
        /*0084*/ 	.word	0x00001180


	//----- nvinfo : EIATTR_EXIT_INSTR_OFFSETS
	.align		4
.L_22:
        /*0088*/ 	.byte	0x04, 0x1c
        /*008a*/ 	.short	(.L_24 - .L_23)


	//   ....[0]....
.L_23:
        /*008c*/ 	.word	0x000011f0


	//   ....[1]....
        /*0090*/ 	.word	0x00001240


	//----- nvinfo : EIATTR_REQNTID
	.align		4
.L_24:
        /*0094*/ 	.byte	0x04, 0x10
        /*0096*/ 	.short	(.L_26 - .L_25)
.L_25:
        /*0098*/ 	.word	0x00000040
        /*009c*/ 	.word	0x00000001
        /*00a0*/ 	.word	0x00000001


	//----- nvinfo : EIATTR_CRS_STACK_SIZE
	.align		4
.L_26:
        /*00a4*/ 	.byte	0x04, 0x1e
        /*00a6*/ 	.short	(.L_28 - .L_27)
.L_27:
        /*00a8*/ 	.word	0x00000000


	//----- nvinfo : EIATTR_CBANK_PARAM_SIZE
	.align		4
.L_28:
        /*00ac*/ 	.byte	0x03, 0x19
        /*00ae*/ 	.short	0x001c


	//----- nvinfo : EIATTR_PARAM_CBANK
	.align		4
        /*00b0*/ 	.byte	0x04, 0x0a
        /*00b2*/ 	.short	(.L_30 - .L_29)
	.align		4
.L_29:
        /*00b4*/ 	.word	index@(.nv.constant0.triton_per_fused_binary_cross_entropy_with_logits_div_exp_mean_mul_rsub_sigmoid_sub_0)
        /*00b8*/ 	.short	0x0210
        /*00ba*/ 	.short	0x001c


	//----- nvinfo : EIATTR_SW_WAR
	.align		4
.L_30:
        /*00bc*/ 	.byte	0x04, 0x36
        /*00be*/ 	.short	(.L_32 - .L_31)
.L_31:
        /*00c0*/ 	.word	0x00000008
.L_32:


//--------------------- .nv.callgraph             --------------------------
	.section	.nv.callgraph,"",@"SHT_CUDA_CALLGRAPH"
	.align	4
	.sectionentsize	8
	.align		4
        /*0000*/ 	.word	0x00000000
	.align		4
        /*0004*/ 	.word	0xffffffff
	.align		4
        /*0008*/ 	.word	0x00000000
	.align		4
        /*000c*/ 	.word	0xfffffffe
	.align		4
        /*0010*/ 	.word	0x00000000
	.align		4
        /*0014*/ 	.word	0xfffffffd
	.align		4
        /*0018*/ 	.word	0x00000000
	.align		4
        /*001c*/ 	.word	0xfffffffc


//--------------------- .nv.constant4             --------------------------
	.section	.nv.constant4,"a",@progbits
	.align	8
	.align		8
.nv.constant4:
        /*0000*/ 	.dword	_$_str


//--------------------- .text.triton_per_fused_binary_cross_entropy_with_logits_div_exp_mean_mul_rsub_sigmoid_sub_0 --------------------------
	.section	.text.triton_per_fused_binary_cross_entropy_with_logits_div_exp_mean_mul_rsub_sigmoid_sub_0,"ax",@progbits
	.sectionflags	@"SHF_BARRIERS=1"
	.align	128
        .global         triton_per_fused_binary_cross_entropy_with_logits_div_exp_mean_mul_rsub_sigmoid_sub_0
        .type           triton_per_fused_binary_cross_entropy_with_logits_div_exp_mean_mul_rsub_sigmoid_sub_0,@function
        .size           triton_per_fused_binary_cross_entropy_with_logits_div_exp_mean_mul_rsub_sigmoid_sub_0,(.L_x_9 - triton_per_fused_binary_cross_entropy_with_logits_div_exp_mean_mul_rsub_sigmoid_sub_0)
        .other          triton_per_fused_binary_cross_entropy_with_logits_div_exp_mean_mul_rsub_sigmoid_sub_0,@"STO_CUDA_ENTRY STV_DEFAULT"
triton_per_fused_binary_cross_entropy_with_logits_div_exp_mean_mul_rsub_sigmoid_sub_0:
.text.triton_per_fused_binary_cross_entropy_with_logits_div_exp_mean_mul_rsub_sigmoid_sub_0:
[----:B------:R-:W0:Y:S02]  /*0000*/  LDC R1, c[0x0][0x28] ;  /* 0x00000a00ff017b82 */ /* 0x000e240000000800 */
[----:B------:R-:W1:Y:S01]  /*0010*/  S2R R21, SR_TID.X ;  /* 0x0000000000157919 */ /* 0x000e620000002100 */
[----:B------:R-:W2:Y:S01]  /*0020*/  LDC.64 R8, c[0x0][0x220] ;  /* 0x00008800ff087b82 */ /* 0x000ea20000000a00 */
[----:B------:R-:W-:-:S07]  /*0030*/  ULDC.64 UR6, c[0x0][0x208] ;  /* 0x0000820000067ab9 */ /* 0x000fce0000000a00 */
[----:B------:R-:W3:Y:S01]  /*0040*/  LDC.64 R4, c[0x0][0x218] ;  /* 0x00008600ff047b82 */ /* 0x000ee20000000a00 */
[----:B-1----:R-:W-:-:S04]  /*0050*/  SHF.L.U32 R0, R21, 0x2, RZ ;  /* 0x0000000215007819 */ /* 0x002fc800000006ff */
[----:B------:R-:W-:-:S05]  /*0060*/  LOP3.LUT R3, R0, 0xfc, RZ, 0xc0, !PT ;  /* 0x000000fc00037812 */ /* 0x000fca00078ec0ff */
[----:B--2---:R-:W-:-:S06]  /*0070*/  IMAD.WIDE.U32 R8, R3, 0x4, R8 ;  /* 0x0000000403087825 */ /* 0x004fcc00078e0008 */
[----:B------:R-:W2:Y:S01]  /*0080*/  LDG.E.128 R8, desc[UR6][R8.64] ;  /* 0x0000000608087981 */ /* 0x000ea2000c1e1d00 */
[----:B---3--:R-:W-:-:S06]  /*0090*/  IMAD.WIDE.U32 R4, R3, 0x4, R4 ;  /* 0x0000000403047825 */ /* 0x008fcc00078e0004 */
[----:B------:R-:W3:Y:S01]  /*00a0*/  LDG.E.128 R4, desc[UR6][R4.64] ;  /* 0x0000000604047981 */ /* 0x000ee2000c1e1d00 */
[----:B------:R-:W-:Y:S01]  /*00b0*/  HFMA2.MMA R14, -RZ, RZ, 1.625, 0 ;  /* 0x3e800000ff0e7435 */ /* 0x000fe200000001ff */
[----:B------:R-:W-:Y:S01]  /*00c0*/  MOV R17, 0x3d39bf78 ;  /* 0x3d39bf7800117802 */ /* 0x000fe20000000f00 */
[----:B------:R-:W-:Y:S01]  /*00d0*/  BSSY B0, `(.L_x_0) ;  /* 0x00000b5000007945 */ /* 0x000fe20003800000 */
[----:B--2---:R-:W-:Y:S01]  /*00e0*/  FADD R2, RZ, -|R8| ;  /* 0xc0000008ff027221 */ /* 0x004fe20000000000 */
[----:B------:R-:W-:-:S03]  /*00f0*/  FADD R3, RZ, -|R9| ;  /* 0xc0000009ff037221 */ /* 0x000fc60000000000 */
[----:B------:R-:W-:Y:S01]  /*0100*/  FMUL R12, R2, 1.4426950216293334961 ;  /* 0x3fb8aa3b020c7820 */ /* 0x000fe20000400000 */
[----:B------:R-:W-:Y:S01]  /*0110*/  FMUL R18, R3, 1.4426950216293334961 ;  /* 0x3fb8aa3b03127820 */ /* 0x000fe20000400000 */
[----:B------:R-:W-:-:S03]  /*0120*/  FADD R3, RZ, -|R10| ;  /* 0xc000000aff037221 */ /* 0x000fc60000000000 */
[----:B------:R-:W-:Y:S01]  /*0130*/  FSETP.GEU.AND P0, PT, R12, -126, PT ;  /* 0xc2fc00000c00780b */ /* 0x000fe20003f0e000 */
[----:B------:R-:W-:-:S05]  /*0140*/  FMUL R19, R3, 1.4426950216293334961 ;  /* 0x3fb8aa3b03137820 */ /* 0x000fca0000400000 */
[----:B------:R-:W-:-:S07]  /*0150*/  FSETP.GEU.AND P1, PT, R19, -126, PT ;  /* 0xc2fc00001300780b */ /* 0x000fce0003f2e000 */
[----:B------:R-:W-:-:S04]  /*0160*/  @!P0 FMUL R12, R12, 0.5 ;  /* 0x3f0000000c0c8820 */ /* 0x000fc80000400000 */
[----:B------:R-:W1:Y:S02]  /*0170*/  MUFU.EX2 R2, R12 ;  /* 0x0000000c00027308 */ /* 0x000e640000000800 */
[----:B------:R-:W-:-:S06]  /*0180*/  @!P1 FMUL R19, R19, 0.5 ;  /* 0x3f00000013139820 */ /* 0x000fcc0000400000 */
[----:B------:R-:W2:Y:S01]  /*0190*/  MUFU.EX2 R12, R19 ;  /* 0x00000013000c7308 */ /* 0x000ea20000000800 */
[----:B-1----:R-:W-:Y:S01]  /*01a0*/  @!P0 FMUL R2, R2, R2 ;  /* 0x0000000202028220 */ /* 0x002fe20000400000 */
[----:B------:R-:W-:-:S03]  /*01b0*/  FSETP.GEU.AND P0, PT, R18, -126, PT ;  /* 0xc2fc00001200780b */ /* 0x000fc60003f0e000 */
[C---:B------:R-:W-:Y:S01]  /*01c0*/  FADD.FTZ.RZ R13, R2.reuse, 1 ;  /* 0x3f800000020d7421 */ /* 0x040fe2000001c000 */
[----:B------:R-:W-:Y:S01]  /*01d0*/  ISETP.GE.U32.AND P6, PT, R2, 0x7f800000, PT ;  /* 0x7f8000000200780c */ /* 0x000fe20003fc6070 */
[----:B--2---:R-:W-:-:S03]  /*01e0*/  @!P1 FMUL R12, R12, R12 ;  /* 0x0000000c0c0c9220 */ /* 0x004fc60000400000 */
[----:B------:R-:W-:-:S04]  /*01f0*/  IADD3 R13, R13, -0x3f400000, RZ ;  /* 0xc0c000000d0d7810 */ /* 0x000fc80007ffe0ff */
[----:B------:R-:W-:Y:S01]  /*0200*/  LOP3.LUT R15, R13, 0xff800000, RZ, 0xc0, !PT ;  /* 0xff8000000d0f7812 */ /* 0x000fe200078ec0ff */
[----:B------:R-:W-:Y:S01]  /*0210*/  @!P0 FMUL R18, R18, 0.5 ;  /* 0x3f00000012128820 */ /* 0x000fe20000400000 */
[----:B------:R-:W-:Y:S02]  /*0220*/  ISETP.GE.U32.AND P4, PT, R12, 0x7f800000, PT ;  /* 0x7f8000000c00780c */ /* 0x000fe40003f86070 */
[----:B------:R-:W-:Y:S01]  /*0230*/  IADD3 R13, -R15, 0x40800000, RZ ;  /* 0x408000000f0d7810 */ /* 0x000fe20007ffe1ff */
[----:B------:R-:W1:Y:S01]  /*0240*/  MUFU.EX2 R3, R18 ;  /* 0x0000001200037308 */ /* 0x000e620000000800 */
[----:B------:R-:W-:Y:S02]  /*0250*/  IADD3 R16, R2, -R15, RZ ;  /* 0x8000000f02107210 */ /* 0x000fe40007ffe0ff */
[----:B------:R-:W-:Y:S01]  /*0260*/  I2FP.F32.S32 R15, R15 ;  /* 0x0000000f000f7245 */ /* 0x000fe20000201400 */
[----:B------:R-:W-:Y:S01]  /*0270*/  FFMA.FTZ R23, R13, R14, -1 ;  /* 0xbf8000000d177423 */ /* 0x000fe2000001000e */
[----:B------:R-:W-:-:S03]  /*0280*/  FADD R13, RZ, -|R11| ;  /* 0xc000000bff0d7221 */ /* 0x000fc60000000000 */
[----:B------:R-:W-:Y:S01]  /*0290*/  FADD R16, R16, R23 ;  /* 0x0000001710107221 */ /* 0x000fe20000000000 */
[----:B------:R-:W-:-:S03]  /*02a0*/  FMUL R13, R13, 1.4426950216293334961 ;  /* 0x3fb8aa3b0d0d7820 */ /* 0x000fc60000400000 */
[C---:B------:R-:W-:Y:S02]  /*02b0*/  FFMA.FTZ R23, R16.reuse, -R17, 0.10546888411045074463 ;  /* 0x3dd8001210177423 */ /* 0x040fe40000010811 */
[----:B------:R-:W-:Y:S01]  /*02c0*/  FSETP.GEU.AND P2, PT, R13, -126, PT ;  /* 0xc2fc00000d00780b */ /* 0x000fe20003f4e000 */
[----:B-1----:R-:W-:Y:S01]  /*02d0*/  @!P0 FMUL R3, R3, R3 ;  /* 0x0000000303038220 */ /* 0x002fe20000400000 */
[----:B------:R-:W-:-:S03]  /*02e0*/  FFMA.FTZ R23, R16, R23, -0.13229703903198242188 ;  /* 0xbe0778e010177423 */ /* 0x000fc60000010017 */
[----:B------:R-:W-:Y:S01]  /*02f0*/  FADD.FTZ.RZ R18, R3, 1 ;  /* 0x3f80000003127421 */ /* 0x000fe2000001c000 */
[----:B------:R-:W-:-:S04]  /*0300*/  FFMA.FTZ R23, R16, R23, 0.14491446316242218018 ;  /* 0x3e14647510177423 */ /* 0x000fc80000010017 */
[C---:B------:R-:W-:Y:S01]  /*0310*/  FFMA.FTZ R23, R16.reuse, R23, -0.16641564667224884033 ;  /* 0xbe2a68dd10177423 */ /* 0x040fe20000010017 */
[----:B------:R-:W-:Y:S02]  /*0320*/  IADD3 R18, R18, -0x3f400000, RZ ;  /* 0xc0c0000012127810 */ /* 0x000fe40007ffe0ff */
[----:B------:R-:W-:Y:S01]  /*0330*/  @!P2 FMUL R13, R13, 0.5 ;  /* 0x3f0000000d0da820 */ /* 0x000fe20000400000 */
[----:B------:R-:W-:Y:S01]  /*0340*/  FFMA.FTZ R23, R16, R23, 0.19988867640495300293 ;  /* 0x3e4caf9e10177423 */ /* 0x000fe20000010017 */
[----:B------:R-:W-:Y:S01]  /*0350*/  LOP3.LUT R20, R18, 0xff800000, RZ, 0xc0, !PT ;  /* 0xff80000012147812 */ /* 0x000fe200078ec0ff */
[----:B------:R-:W-:Y:S02]  /*0360*/  FADD.FTZ.RZ R18, R12, 1 ;  /* 0x3f8000000c127421 */ /* 0x000fe4000001c000 */
[C---:B------:R-:W-:Y:S01]  /*0370*/  FFMA.FTZ R23, R16.reuse, R23, -0.25000196695327758789 ;  /* 0xbe80004210177423 */ /* 0x040fe20000010017 */
[----:B------:R-:W-:Y:S01]  /*0380*/  IADD3 R19, -R20, 0x40800000, RZ ;  /* 0x4080000014137810 */ /* 0x000fe20007ffe1ff */
[----:B------:R-:W1:Y:S01]  /*0390*/  MUFU.EX2 R13, R13 ;  /* 0x0000000d000d7308 */ /* 0x000e620000000800 */
[----:B------:R-:W-:Y:S01]  /*03a0*/  IADD3 R22, R3, -R20, RZ ;  /* 0x8000001403167210 */ /* 0x000fe20007ffe0ff */
[C---:B------:R-:W-:Y:S01]  /*03b0*/  FFMA.FTZ R23, R16.reuse, R23, 0.33333510160446166992 ;  /* 0x3eaaaae610177423 */ /* 0x040fe20000010017 */
[----:B------:R-:W-:Y:S01]  /*03c0*/  IADD3 R18, R18, -0x3f400000, RZ ;  /* 0xc0c0000012127810 */ /* 0x000fe20007ffe0ff */
[----:B------:R-:W-:Y:S01]  /*03d0*/  FFMA.FTZ R25, R19, R14, -1 ;  /* 0xbf80000013197423 */ /* 0x000fe2000001000e */
[----:B------:R-:W-:Y:S01]  /*03e0*/  I2FP.F32.S32 R20, R20 ;  /* 0x0000001400147245 */ /* 0x000fe20000201400 */
[----:B------:R-:W-:Y:S01]  /*03f0*/  FFMA.FTZ R23, R16, R23, -0.5 ;  /* 0xbf00000010177423 */ /* 0x000fe20000010017 */
[----:B------:R-:W-:Y:S01]  /*0400*/  LOP3.LUT R19, R18, 0xff800000, RZ, 0xc0, !PT ;  /* 0xff80000012137812 */ /* 0x000fe200078ec0ff */
[----:B------:R-:W-:-:S02]  /*0410*/  FADD R22, R22, R25 ;  /* 0x0000001916167221 */ /* 0x000fc40000000000 */
[C---:B------:R-:W-:Y:S01]  /*0420*/  FMUL R23, R16.reuse, R23 ;  /* 0x0000001710177220 */ /* 0x040fe20000400000 */
[----:B------:R-:W-:Y:S02]  /*0430*/  IADD3 R25, -R19, 0x40800000, RZ ;  /* 0x4080000013197810 */ /* 0x000fe40007ffe1ff */
[----:B------:R-:W-:Y:S01]  /*0440*/  IADD3 R24, R12, -R19, RZ ;  /* 0x800000130c187210 */ /* 0x000fe20007ffe0ff */
[----:B------:R-:W-:Y:S01]  /*0450*/  FFMA.FTZ R16, R16, R23, R16 ;  /* 0x0000001710107223 */ /* 0x000fe20000010010 */
[C---:B------:R-:W-:Y:S01]  /*0460*/  FFMA.FTZ R23, R22.reuse, -R17, 0.10546888411045074463 ;  /* 0x3dd8001216177423 */ /* 0x040fe20000010811 */
[----:B------:R-:W-:Y:S01]  /*0470*/  FFMA.FTZ R25, R25, R14, -1 ;  /* 0xbf80000019197423 */ /* 0x000fe2000001000e */
[----:B-1----:R-:W-:Y:S02]  /*0480*/  @!P2 FMUL R13, R13, R13 ;  /* 0x0000000d0d0da220 */ /* 0x002fe40000400000 */
[----:B------:R-:W-:Y:S01]  /*0490*/  FFMA.FTZ R23, R22, R23, -0.13229703903198242188 ;  /* 0xbe0778e016177423 */ /* 0x000fe20000010017 */
[----:B------:R-:W-:Y:S01]  /*04a0*/  FADD R24, R24, R25 ;  /* 0x0000001918187221 */ /* 0x000fe20000000000 */
[C---:B------:R-:W-:Y:S01]  /*04b0*/  FADD.FTZ.RZ R18, R13.reuse, 1 ;  /* 0x3f8000000d127421 */ /* 0x040fe2000001c000 */
[----:B------:R-:W-:Y:S01]  /*04c0*/  ISETP.GE.U32.AND P5, PT, R13, 0x7f800000, PT ;  /* 0x7f8000000d00780c */ /* 0x000fe20003fa6070 */
[----:B------:R-:W-:-:S03]  /*04d0*/  FFMA.FTZ R23, R22, R23, 0.14491446316242218018 ;  /* 0x3e14647516177423 */ /* 0x000fc60000010017 */
[----:B------:R-:W-:Y:S01]  /*04e0*/  IADD3 R18, R18, -0x3f400000, RZ ;  /* 0xc0c0000012127810 */ /* 0x000fe20007ffe0ff */
[----:B------:R-:W-:-:S03]  /*04f0*/  FFMA.FTZ R23, R22, R23, -0.16641564667224884033 ;  /* 0xbe2a68dd16177423 */ /* 0x000fc60000010017 */
[----:B------:R-:W-:Y:S01]  /*0500*/  LOP3.LUT R18, R18, 0xff800000, RZ, 0xc0, !PT ;  /* 0xff80000012127812 */ /* 0x000fe200078ec0ff */
[----:B------:R-:W-:-:S03]  /*0510*/  FFMA.FTZ R23, R22, R23, 0.19988867640495300293 ;  /* 0x3e4caf9e16177423 */ /* 0x000fc60000010017 */
[----:B------:R-:W-:Y:S01]  /*0520*/  IADD3 R25, -R18, 0x40800000, RZ ;  /* 0x4080000012197810 */ /* 0x000fe20007ffe1ff */
[C---:B------:R-:W-:Y:S01]  /*0530*/  FFMA.FTZ R23, R22.reuse, R23, -0.25000196695327758789 ;  /* 0xbe80004216177423 */ /* 0x040fe20000010017 */
[----:B------:R-:W-:Y:S02]  /*0540*/  IADD3 R26, R13, -R18, RZ ;  /* 0x800000120d1a7210 */ /* 0x000fe40007ffe0ff */
[----:B------:R-:W-:Y:S01]  /*0550*/  I2FP.F32.S32 R27, R18 ;  /* 0x00000012001b7245 */ /* 0x000fe20000201400 */
[----:B------:R-:W-:Y:S01]  /*0560*/  FFMA.FTZ R23, R22, R23, 0.33333510160446166992 ;  /* 0x3eaaaae616177423 */ /* 0x000fe20000010017 */
[----:B------:R-:W-:-:S03]  /*0570*/  FFMA.FTZ R25, R25, R14, -1 ;  /* 0xbf80000019197423 */ /* 0x000fc6000001000e */
[----:B------:R-:W-:Y:S01]  /*0580*/  FFMA.FTZ R23, R22, R23, -0.5 ;  /* 0xbf00000016177423 */ /* 0x000fe20000010017 */
[----:B------:R-:W-:Y:S01]  /*0590*/  FADD R26, R26, R25 ;  /* 0x000000191a1a7221 */ /* 0x000fe20000000000 */
[----:B------:R-:W-:Y:S01]  /*05a0*/  FMUL R25, R20, 1.1920928955078125e-07 ;  /* 0x3400000014197820 */ /* 0x000fe20000400000 */
[----:B------:R-:W-:Y:S01]  /*05b0*/  I2FP.F32.S32 R20, R19 ;  /* 0x0000001300147245 */ /* 0x000fe20000201400 */
[----:B------:R-:W-:Y:S01]  /*05c0*/  FMUL R23, R22, R23 ;  /* 0x0000001716177220 */ /* 0x000fe20000400000 */
[----:B------:R-:W-:-:S03]  /*05d0*/  FMUL R28, R27, 1.1920928955078125e-07 ;  /* 0x340000001b1c7820 */ /* 0x000fc60000400000 */
[----:B------:R-:W-:Y:S01]  /*05e0*/  FFMA.FTZ R22, R22, R23, R22 ;  /* 0x0000001716167223 */ /* 0x000fe20000010016 */
[-C--:B------:R-:W-:Y:S01]  /*05f0*/  FFMA.FTZ R23, R24, -R17.reuse, 0.10546888411045074463 ;  /* 0x3dd8001218177423 */ /* 0x080fe20000010811 */
[----:B------:R-:W-:Y:S02]  /*0600*/  FFMA.FTZ R17, R26, -R17, 0.10546888411045074463 ;  /* 0x3dd800121a117423 */ /* 0x000fe40000010811 */
[----:B------:R-:W-:Y:S01]  /*0610*/  FFMA.FTZ R19, R25, 0.69314718246459960938, R22 ;  /* 0x3f31721819137823 */ /* 0x000fe20000010016 */
[----:B------:R-:W-:Y:S01]  /*0620*/  FFMA.FTZ R23, R24, R23, -0.13229703903198242188 ;  /* 0xbe0778e018177423 */ /* 0x000fe20000010017 */
[----:B------:R-:W-:Y:S01]  /*0630*/  FFMA.FTZ R17, R26, R17, -0.13229703903198242188 ;  /* 0xbe0778e01a117423 */ /* 0x000fe20000010011 */
[----:B------:R-:W-:Y:S01]  /*0640*/  FADD R22, RZ, -R8 ;  /* 0x80000008ff167221 */ /* 0x000fe20000000000 */
[----:B------:R-:W-:Y:S01]  /*0650*/  FMUL R25, R20, 1.1920928955078125e-07 ;  /* 0x3400000014197820 */ /* 0x000fe20000400000 */
[----:B------:R-:W-:Y:S01]  /*0660*/  FFMA.FTZ R23, R24, R23, 0.14491446316242218018 ;  /* 0x3e14647518177423 */ /* 0x000fe20000010017 */
[----:B------:R-:W-:Y:S01]  /*0670*/  FFMA.FTZ R17, R26, R17, 0.14491446316242218018 ;  /* 0x3e1464751a117423 */ /* 0x000fe20000010011 */
[----:B------:R-:W-:Y:S01]  /*0680*/  FMUL R29, R22, 1.4426950216293334961 ;  /* 0x3fb8aa3b161d7820 */ /* 0x000fe20000400000 */
[----:B------:R-:W-:Y:S01]  /*0690*/  FADD R22, RZ, -R10 ;  /* 0x8000000aff167221 */ /* 0x000fe20000000000 */
[----:B------:R-:W-:Y:S01]  /*06a0*/  FFMA.FTZ R23, R24, R23, -0.16641564667224884033 ;  /* 0xbe2a68dd18177423 */ /* 0x000fe20000010017 */
[----:B------:R-:W-:-:S02]  /*06b0*/  FFMA.FTZ R17, R26, R17, -0.16641564667224884033 ;  /* 0xbe2a68dd1a117423 */ /* 0x000fc40000010011 */
[----:B------:R-:W-:Y:S01]  /*06c0*/  FSETP.GEU.AND P0, PT, R29, -126, PT ;  /* 0xc2fc00001d00780b */ /* 0x000fe20003f0e000 */
[----:B------:R-:W-:Y:S01]  /*06d0*/  FFMA.FTZ R23, R24, R23, 0.19988867640495300293 ;  /* 0x3e4caf9e18177423 */ /* 0x000fe20000010017 */
[----:B------:R-:W-:Y:S01]  /*06e0*/  FFMA.FTZ R17, R26, R17, 0.19988867640495300293 ;  /* 0x3e4caf9e1a117423 */ /* 0x000fe20000010011 */
[----:B------:R-:W-:Y:S02]  /*06f0*/  FMUL R22, R22, 1.4426950216293334961 ;  /* 0x3fb8aa3b16167820 */ /* 0x000fe40000400000 */
[----:B------:R-:W-:Y:S01]  /*0700*/  FFMA.FTZ R23, R24, R23, -0.25000196695327758789 ;  /* 0xbe80004218177423 */ /* 0x000fe20000010017 */
[----:B------:R-:W-:Y:S02]  /*0710*/  FFMA.FTZ R17, R26, R17, -0.25000196695327758789 ;  /* 0xbe8000421a117423 */ /* 0x000fe40000010011 */
[----:B------:R-:W-:Y:S01]  /*0720*/  FSETP.GEU.AND P2, PT, R22, -126, PT ;  /* 0xc2fc00001600780b */ /* 0x000fe20003f4e000 */
[----:B------:R-:W-:Y:S01]  /*0730*/  FFMA.FTZ R23, R24, R23, 0.33333510160446166992 ;  /* 0x3eaaaae618177423 */ /* 0x000fe20000010017 */
[----:B------:R-:W-:-:S03]  /*0740*/  FFMA.FTZ R17, R26, R17, 0.33333510160446166992 ;  /* 0x3eaaaae61a117423 */ /* 0x000fc60000010011 */
[----:B------:R-:W-:Y:S01]  /*0750*/  FFMA.FTZ R23, R24, R23, -0.5 ;  /* 0xbf00000018177423 */ /* 0x000fe20000010017 */
[----:B------:R-:W-:Y:S01]  /*0760*/  FFMA.FTZ R17, R26, R17, -0.5 ;  /* 0xbf0000001a117423 */ /* 0x000fe20000010011 */
[----:B------:R-:W-:Y:S02]  /*0770*/  @!P0 FMUL R29, R29, 0.5 ;  /* 0x3f0000001d1d8820 */ /* 0x000fe40000400000 */
[----:B------:R-:W-:Y:S01]  /*0780*/  FMUL R23, R24, R23 ;  /* 0x0000001718177220 */ /* 0x000fe20000400000 */
[----:B------:R-:W-:-:S03]  /*0790*/  FMUL R17, R26, R17 ;  /* 0x000000111a117220 */ /* 0x000fc60000400000 */
[----:B------:R-:W-:Y:S01]  /*07a0*/  FFMA.FTZ R24, R24, R23, R24 ;  /* 0x0000001718187223 */ /* 0x000fe20000010018 */
[----:B------:R-:W-:Y:S01]  /*07b0*/  FADD R23, RZ, -R9 ;  /* 0x80000009ff177221 */ /* 0x000fe20000000000 */
[----:B------:R-:W-:Y:S01]  /*07c0*/  FFMA.FTZ R17, R26, R17, R26 ;  /* 0x000000111a117223 */ /* 0x000fe2000001001a */
[----:B------:R-:W-:Y:S01]  /*07d0*/  @!P2 FMUL R22, R22, 0.5 ;  /* 0x3f0000001616a820 */ /* 0x000fe20000400000 */
[----:B------:R-:W-:Y:S01]  /*07e0*/  FFMA.FTZ R20, R25, 0.69314718246459960938, R24 ;  /* 0x3f31721819147823 */ /* 0x000fe20000010018 */
[----:B------:R-:W-:Y:S01]  /*07f0*/  FMUL R23, R23, 1.4426950216293334961 ;  /* 0x3fb8aa3b17177820 */ /* 0x000fe20000400000 */
[----:B------:R-:W-:Y:S01]  /*0800*/  FADD R24, RZ, -R11 ;  /* 0x8000000bff187221 */ /* 0x000fe20000000000 */
[----:B------:R-:W1:Y:S01]  /*0810*/  MUFU.EX2 R25, R29 ;  /* 0x0000001d00197308 */ /* 0x000e620000000800 */
[----:B------:R-:W-:Y:S02]  /*0820*/  FFMA.FTZ R17, R28, 0.69314718246459960938, R17 ;  /* 0x3f3172181c117823 */ /* 0x000fe40000010011 */
[----:B------:R-:W-:Y:S01]  /*0830*/  FSETP.GEU.AND P1, PT, R23, -126, PT ;  /* 0xc2fc00001700780b */ /* 0x000fe20003f2e000 */
[----:B------:R-:W-:-:S04]  /*0840*/  FMUL R24, R24, 1.4426950216293334961 ;  /* 0x3fb8aa3b18187820 */ /* 0x000fc80000400000 */
[----:B------:R-:W2:Y:S01]  /*0850*/  MUFU.EX2 R22, R22 ;  /* 0x0000001600167308 */ /* 0x000ea20000000800 */
[----:B------:R-:W-:Y:S01]  /*0860*/  FSETP.GEU.AND P3, PT, R24, -126, PT ;  /* 0xc2fc00001800780b */ /* 0x000fe20003f6e000 */
[----:B-1----:R-:W-:-:S06]  /*0870*/  @!P0 FMUL R25, R25, R25 ;  /* 0x0000001919198220 */ /* 0x002fcc0000400000 */
[----:B------:R-:W-:Y:S01]  /*0880*/  @!P1 FMUL R23, R23, 0.5 ;  /* 0x3f00000017179820 */ /* 0x000fe20000400000 */
[----:B------:R-:W-:-:S03]  /*0890*/  FADD R25, R25, 1 ;  /* 0x3f80000019197421 */ /* 0x000fc60000000000 */
[----:B------:R1:W4:Y:S02]  /*08a0*/  MUFU.EX2 R26, R23 ;  /* 0x00000017001a7308 */ /* 0x0003240000000800 */
[----:B------:R-:W-:Y:S01]  /*08b0*/  @!P3 FMUL R24, R24, 0.5 ;  /* 0x3f0000001818b820 */ /* 0x000fe20000400000 */
[----:B--2---:R-:W-:Y:S01]  /*08c0*/  @!P2 FMUL R22, R22, R22 ;  /* 0x000000161616a220 */ /* 0x004fe20000400000 */
[----:B------:R-:W-:-:S04]  /*08d0*/  FSETP.GT.AND P0, PT, R25, 8.50705917302346158658e+37, PT ;  /* 0x7e8000001900780b */ /* 0x000fc80003f04000 */
[----:B------:R2:W5:Y:S01]  /*08e0*/  MUFU.EX2 R18, R24 ;  /* 0x0000001800127308 */ /* 0x0005620000000800 */
[----:B-1----:R-:W-:-:S05]  /*08f0*/  FADD R23, R22, 1 ;  /* 0x3f80000016177421 */ /* 0x002fca0000000000 */
[----:B------:R-:W-:Y:S01]  /*0900*/  FSETP.GT.AND P2, PT, R23, 8.50705917302346158658e+37, PT ;  /* 0x7e8000001700780b */ /* 0x000fe20003f44000 */
[----:B----4-:R-:W-:Y:S02]  /*0910*/  @!P1 FMUL R26, R26, R26 ;  /* 0x0000001a1a1a9220 */ /* 0x010fe40000400000 */
[----:B------:R-:W-:Y:S01]  /*0920*/  @P0 FMUL R25, R25, 0.25 ;  /* 0x3e80000019190820 */ /* 0x000fe20000400000 */
[----:B--2---:R-:W-:Y:S01]  /*0930*/  FSEL R24, R14, 1, P0 ;  /* 0x3f8000000e187808 */ /* 0x004fe20000000000 */
[----:B------:R-:W-:Y:S01]  /*0940*/  FADD R26, R26, 1 ;  /* 0x3f8000001a1a7421 */ /* 0x000fe20000000000 */
[----:B-----5:R-:W-:-:S04]  /*0950*/  @!P3 FMUL R18, R18, R18 ;  /* 0x000000121212b220 */ /* 0x020fc80000400000 */
[----:B------:R-:W-:Y:S01]  /*0960*/  FSETP.GT.AND P1, PT, R26, 8.50705917302346158658e+37, PT ;  /* 0x7e8000001a00780b */ /* 0x000fe20003f24000 */
[----:B------:R-:W3:Y:S01]  /*0970*/  MUFU.RCP R25, R25 ;  /* 0x0000001900197308 */ /* 0x000ee20000001000 */
[----:B------:R-:W-:Y:S02]  /*0980*/  FADD R18, R18, 1 ;  /* 0x3f80000012127421 */ /* 0x000fe40000000000 */
[----:B------:R-:W-:Y:S01]  /*0990*/  FSEL R22, R14, 1, P1 ;  /* 0x3f8000000e167808 */ /* 0x000fe20000800000 */
[----:B------:R-:W-:Y:S02]  /*09a0*/  @P2 FMUL R23, R23, 0.25 ;  /* 0x3e80000017172820 */ /* 0x000fe40000400000 */
[----:B------:R-:W-:-:S04]  /*09b0*/  FSETP.GT.AND P3, PT, R18, 8.50705917302346158658e+37, PT ;  /* 0x7e8000001200780b */ /* 0x000fc80003f64000 */
[----:B------:R-:W1:Y:S02]  /*09c0*/  MUFU.RCP R23, R23 ;  /* 0x0000001700177308 */ /* 0x000e640000001000 */
[----:B------:R-:W-:Y:S01]  /*09d0*/  @P1 FMUL R26, R26, 0.25 ;  /* 0x3e8000001a1a1820 */ /* 0x000fe20000400000 */
[----:B---3--:R-:W-:Y:S01]  /*09e0*/  FFMA R24, R25, R24, -R4 ;  /* 0x0000001819187223 */ /* 0x008fe20000000804 */
[----:B------:R-:W-:-:S04]  /*09f0*/  FSEL R25, R14, 1, P2 ;  /* 0x3f8000000e197808 */ /* 0x000fc80001000000 */
[----:B------:R-:W2:Y:S01]  /*0a00*/  MUFU.RCP R26, R26 ;  /* 0x0000001a001a7308 */ /* 0x000ea20000001000 */
[----:B------:R-:W-:Y:S01]  /*0a10*/  FADD R24, R24, -1 ;  /* 0xbf80000018187421 */ /* 0x000fe20000000000 */
[----:B------:R-:W-:Y:S01]  /*0a20*/  @P3 FMUL R18, R18, 0.25 ;  /* 0x3e80000012123820 */ /* 0x000fe20000400000 */
[----:B------:R-:W-:Y:S02]  /*0a30*/  FSEL R14, R14, 1, P3 ;  /* 0x3f8000000e0e7808 */ /* 0x000fe40001800000 */
[----:B------:R-:W-:Y:S01]  /*0a40*/  FMUL R24, R24, 19.960079193115234375 ;  /* 0x419fae3e18187820 */ /* 0x000fe20000400000 */
[----:B------:R-:W-:Y:S01]  /*0a50*/  ISETP.GE.U32.AND P3, PT, R3, 0x7f800000, PT ;  /* 0x7f8000000300780c */ /* 0x000fe20003f66070 */
[----:B-1----:R-:W-:Y:S01]  /*0a60*/  FFMA R25, R23, R25, -R6 ;  /* 0x0000001917197223 */ /* 0x002fe20000000806 */
[----:B------:R-:W1:Y:S01]  /*0a70*/  MUFU.RCP R18, R18 ;  /* 0x0000001200127308 */ /* 0x000e620000001000 */
[----:B------:R-:W-:Y:S02]  /*0a80*/  FMUL R23, R24, 1.4426950216293334961 ;  /* 0x3fb8aa3b18177820 */ /* 0x000fe40000400000 */
[----:B------:R-:W-:-:S03]  /*0a90*/  FADD R25, R25, -1 ;  /* 0xbf80000019197421 */ /* 0x000fc60000000000 */
[----:B------:R-:W-:Y:S01]  /*0aa0*/  FSETP.GEU.AND P0, PT, R23, -126, PT ;  /* 0xc2fc00001700780b */ /* 0x000fe20003f0e000 */
[----:B--2---:R-:W-:Y:S01]  /*0ab0*/  FFMA R22, R26, R22, -R5 ;  /* 0x000000161a167223 */ /* 0x004fe20000000805 */
[----:B------:R-:W-:-:S03]  /*0ac0*/  FMUL R25, R25, 19.960079193115234375 ;  /* 0x419fae3e19197820 */ /* 0x000fc60000400000 */
[----:B------:R-:W-:-:S04]  /*0ad0*/  FADD R22, R22, -1 ;  /* 0xbf80000016167421 */ /* 0x000fc80000000000 */
[----:B------:R-:W-:Y:S01]  /*0ae0*/  FMUL R22, R22, 19.960079193115234375 ;  /* 0x419fae3e16167820 */ /* 0x000fe20000400000 */
[----:B-1----:R-:W-:Y:S01]  /*0af0*/  FFMA R14, R18, R14, -R7 ;  /* 0x0000000e120e7223 */ /* 0x002fe20000000807 */
[----:B------:R-:W-:Y:S01]  /*0b00*/  FMUL R18, R25, 1.4426950216293334961 ;  /* 0x3fb8aa3b19127820 */ /* 0x000fe20000400000 */
[----:B------:R-:W-:Y:S01]  /*0b10*/  FMUL R25, R15, 1.1920928955078125e-07 ;  /* 0x340000000f197820 */ /* 0x000fe20000400000 */
[----:B------:R-:W-:Y:S01]  /*0b20*/  FMUL R22, R22, 1.4426950216293334961 ;  /* 0x3fb8aa3b16167820 */ /* 0x000fe20000400000 */
[----:B------:R-:W-:Y:S01]  /*0b30*/  FADD R24, R14, -1 ;  /* 0xbf8000000e187421 */ /* 0x000fe20000000000 */
[----:B------:R-:W-:Y:S01]  /*0b40*/  @!P0 FMUL R23, R23, 0.5 ;  /* 0x3f00000017178820 */ /* 0x000fe20000400000 */
[----:B------:R-:W-:Y:S01]  /*0b50*/  FSETP.GEU.AND P2, PT, R18, -126, PT ;  /* 0xc2fc00001200780b */ /* 0x000fe20003f4e000 */
[----:B------:R-:W-:Y:S01]  /*0b60*/  FFMA.FTZ R16, R25, 0.69314718246459960938, R16 ;  /* 0x3f31721819107823 */ /* 0x000fe20000010010 */
[----:B------:R-:W-:Y:S01]  /*0b70*/  FSETP.GEU.AND P1, PT, R22, -126, PT ;  /* 0xc2fc00001600780b */ /* 0x000fe20003f2e000 */
[----:B------:R-:W-:-:S04]  /*0b80*/  FMUL R24, R24, 19.960079193115234375 ;  /* 0x419fae3e18187820 */ /* 0x000fc80000400000 */
[----:B------:R-:W-:-:S08]  /*0b90*/  FMUL R15, R24, 1.4426950216293334961 ;  /* 0x3fb8aa3b180f7820 */ /* 0x000fd00000400000 */
[----:B------:R-:W-:-:S04]  /*0ba0*/  @!P1 FMUL R22, R22, 0.5 ;  /* 0x3f00000016169820 */ /* 0x000fc80000400000 */
[----:B------:R1:W2:Y:S01]  /*0bb0*/  MUFU.EX2 R14, R22 ;  /* 0x00000016000e7308 */ /* 0x0002a20000000800 */
[----:B------:R-:W-:Y:S05]  /*0bc0*/  @!P6 BRA `(.L_x_1) ;  /* 0x000000000014e947 */ /* 0x000fea0003800000 */
[----:B------:R-:W-:-:S13]  /*0bd0*/  ISETP.GE.AND P6, PT, R2, -0x407fffff, PT ;  /* 0xbf8000010200780c */ /* 0x000fda0003fc6270 */
[----:B------:R-:W-:-:S05]  /*0be0*/  @P6 MOV R25, 0x7f800000 ;  /* 0x7f80000000196802 */ /* 0x000fca0000000f00 */
[C---:B------:R-:W-:Y:S01]  /*0bf0*/  @P6 FFMA.FTZ R16, R2.reuse, R25, +INF ;  /* 0x7f80000002106423 */ /* 0x040fe20000010019 */
[----:B------:R-:W-:-:S04]  /*0c00*/  FSETP.NEU.AND P6, PT, R2, RZ, PT ;  /* 0x000000ff0200720b */ /* 0x000fc80003fcd000 */
[----:B------:R-:W-:-:S09]  /*0c10*/  FSEL R16, R16, -RZ, P6 ;  /* 0x800000ff10107208 */ /* 0x000fd20003000000 */
.L_x_1:
[----:B------:R-:W-:Y:S05]  /*0c20*/  BSYNC B0 ;  /* 0x0000000000007941 */ /* 0x000fea0003800000 */
.L_x_0:
[----:B------:R-:W-:Y:S04]  /*0c30*/  BSSY B0, `(.L_x_2) ;  /* 0x0000007000007945 */ /* 0x000fe80003800000 */
[----:B------:R-:W-:Y:S05]  /*0c40*/  @!P3 BRA `(.L_x_3) ;  /* 0x000000000014b947 */ /* 0x000fea0003800000 */
[C---:B------:R-:W-:Y:S02]  /*0c50*/  ISETP.GE.AND P3, PT, R3.reuse, -0x407fffff, PT ;  /* 0xbf8000010300780c */ /* 0x040fe40003f66270 */
[----:B------:R-:W-:-:S11]  /*0c60*/  FSETP.NEU.AND P6, PT, R3, RZ, PT ;  /* 0x000000ff0300720b */ /* 0x000fd60003fcd000 */
[----:B------:R-:W-:-:S05]  /*0c70*/  @P3 MOV R2, 0x7f800000 ;  /* 0x7f80000000023802 */ /* 0x000fca0000000f00 */
[----:B------:R-:W-:-:S05]  /*0c80*/  @P3 FFMA.FTZ R19, R3, R2, +INF ;  /* 0x7f80000003133423 */ /* 0x000fca0000010002 */
[----:B------:R-:W-:-:S07]  /*0c90*/  FSEL R19, R19, -RZ, P6 ;  /* 0x800000ff13137208 */ /* 0x000fce0003000000 */
.L_x_3:
[----:B------:R-:W-:Y:S05]  /*0ca0*/  BSYNC B0 ;  /* 0x0000000000007941 */ /* 0x000fea0003800000 */
.L_x_2:
[----:B------:R-:W-:Y:S04]  /*0cb0*/  BSSY B0, `(.L_x_4) ;  /* 0x0000007000007945 */ /* 0x000fe80003800000 */
[----:B------:R-:W-:Y:S05]  /*0cc0*/  @!P4 BRA `(.L_x_5) ;  /* 0x000000000014c947 */ /* 0x000fea0003800000 */
[C---:B------:R-:W-:Y:S02]  /*0cd0*/  ISETP.GE.AND P3, PT, R12.reuse, -0x407fffff, PT ;  /* 0xbf8000010c00780c */ /* 0x040fe40003f66270 */
[----:B------:R-:W-:-:S11]  /*0ce0*/  FSETP.NEU.AND P4, PT, R12, RZ, PT ;  /* 0x000000ff0c00720b */ /* 0x000fd60003f8d000 */
[----:B------:R-:W-:-:S05]  /*0cf0*/  @P3 MOV R3, 0x7f800000 ;  /* 0x7f80000000033802 */ /* 0x000fca0000000f00 */
[----:B------:R-:W-:-:S05]  /*0d00*/  @P3 FFMA.FTZ R20, R12, R3, +INF ;  /* 0x7f8000000c143423 */ /* 0x000fca0000010003 */
[----:B------:R-:W-:-:S07]  /*0d10*/  FSEL R20, R20, -RZ, P4 ;  /* 0x800000ff14147208 */ /* 0x000fce0002000000 */
.L_x_5:
[----:B------:R-:W-:Y:S05]  /*0d20*/  BSYNC B0 ;  /* 0x0000000000007941 */ /* 0x000fea0003800000 */
.L_x_4:
[----:B------:R-:W-:Y:S04]  /*0d30*/  BSSY B0, `(.L_x_6) ;  /* 0x0000007000007945 */ /* 0x000fe80003800000 */
[----:B------:R-:W-:Y:S05]  /*0d40*/  @!P5 BRA `(.L_x_7) ;  /* 0x000000000014d947 */ /* 0x000fea0003800000 */
[C---:B------:R-:W-:Y:S02]  /*0d50*/  ISETP.GE.AND P3, PT, R13.reuse, -0x407fffff, PT ;  /* 0xbf8000010d00780c */ /* 0x040fe40003f66270 */
[----:B------:R-:W-:-:S11]  /*0d60*/  FSETP.NEU.AND P4, PT, R13, RZ, PT ;  /* 0x000000ff0d00720b */ /* 0x000fd60003f8d000 */
[----:B------:R-:W-:-:S05]  /*0d70*/  @P3 MOV R2, 0x7f800000 ;  /* 0x7f80000000023802 */ /* 0x000fca0000000f00 */
[----:B------:R-:W-:-:S05]  /*0d80*/  @P3 FFMA.FTZ R17, R13, R2, +INF ;  /* 0x7f8000000d113423 */ /* 0x000fca0000010002 */
[----:B------:R-:W-:-:S07]  /*0d90*/  FSEL R17, R17, -RZ, P4 ;  /* 0x800000ff11117208 */ /* 0x000fce0002000000 */
.L_x_7:
[----:B------:R-:W-:Y:S05]  /*0da0*/  BSYNC B0 ;  /* 0x0000000000007941 */ /* 0x000fea0003800000 */
.L_x_6:
[----:B------:R-:W-:Y:S01]  /*0db0*/  FSETP.GEU.AND P3, PT, R15, -126, PT ;  /* 0xc2fc00000f00780b */ /* 0x000fe20003f6e000 */
[----:B------:R-:W-:Y:S01]  /*0dc0*/  @!P2 FMUL R18, R18, 0.5 ;  /* 0x3f0000001212a820 */ /* 0x000fe20000400000 */
[----:B------:R-:W3:Y:S01]  /*0dd0*/  MUFU.EX2 R2, R23 ;  /* 0x0000001700027308 */ /* 0x000ee20000000800 */
[----:B------:R-:W-:Y:S01]  /*0de0*/  FSETP.GT.AND P6, PT, R8, RZ, PT ;  /* 0x000000ff0800720b */ /* 0x000fe20003fc4000 */
[----:B--2---:R-:W-:Y:S01]  /*0df0*/  @!P1 FMUL R14, R14, R14 ;  /* 0x0000000e0e0e9220 */ /* 0x004fe20000400000 */
[----:B------:R-:W-:Y:S01]  /*0e00*/  FSETP.GT.AND P5, PT, R9, RZ, PT ;  /* 0x000000ff0900720b */ /* 0x000fe20003fa4000 */
[----:B------:R-:W-:Y:S01]  /*0e10*/  FADD R7, -R7, 1 ;  /* 0x3f80000007077421 */ /* 0x000fe20000000100 */
[----:B------:R-:W-:Y:S01]  /*0e20*/  FSEL R3, R8, RZ, !P6 ;  /* 0x000000ff08037208 */ /* 0x000fe20007000000 */
[----:B------:R-:W2:Y:S01]  /*0e30*/  S2UR UR5, SR_CgaCtaId ;  /* 0x00000000000579c3 */ /* 0x000ea20000008800 */
[----:B------:R-:W-:Y:S01]  /*0e40*/  FSEL R12, R9, RZ, !P5 ;  /* 0x000000ff090c7208 */ /* 0x000fe20006800000 */
[----:B------:R-:W4:Y:S01]  /*0e50*/  MUFU.EX2 R18, R18 ;  /* 0x0000001200127308 */ /* 0x000f220000000800 */
[----:B------:R-:W-:Y:S01]  /*0e60*/  FSETP.GT.AND P4, PT, R11, RZ, PT ;  /* 0x000000ff0b00720b */ /* 0x000fe20003f84000 */
[----:B------:R-:W-:Y:S01]  /*0e70*/  FADD R3, R3, -R16 ;  /* 0x8000001003037221 */ /* 0x000fe20000000000 */
[----:B------:R-:W-:Y:S01]  /*0e80*/  @!P3 FMUL R15, R15, 0.5 ;  /* 0x3f0000000f0fb820 */ /* 0x000fe20000400000 */
[----:B------:R-:W-:Y:S01]  /*0e90*/  FSETP.GT.AND P5, PT, R10, RZ, PT ;  /* 0x000000ff0a00720b */ /* 0x000fe20003fa4000 */
[----:B-1----:R-:W-:Y:S01]  /*0ea0*/  FADD R22, R12, -R19 ;  /* 0x800000130c167221 */ /* 0x002fe20000000000 */
[----:B------:R-:W-:Y:S01]  /*0eb0*/  FADD R16, -R5, 1 ;  /* 0x3f80000005107421 */ /* 0x000fe20000000100 */
[----:B------:R-:W-:Y:S01]  /*0ec0*/  FSEL R24, R11, RZ, !P4 ;  /* 0x000000ff0b187208 */ /* 0x000fe20006000000 */
[----:B------:R-:W-:Y:S01]  /*0ed0*/  FADD R5, -R4, 1 ;  /* 0x3f80000004057421 */ /* 0x000fe20000000100 */
[----:B------:R-:W1:Y:S01]  /*0ee0*/  MUFU.EX2 R15, R15 ;  /* 0x0000000f000f7308 */ /* 0x000e620000000800 */
[----:B------:R-:W-:Y:S01]  /*0ef0*/  FSEL R13, R10, RZ, !P5 ;  /* 0x000000ff0a0d7208 */ /* 0x000fe20006800000 */
[----:B------:R-:W-:Y:S01]  /*0f00*/  FFMA R16, R9, R16, -R22 ;  /* 0x0000001009107223 */ /* 0x000fe20000000816 */
[----:B------:R-:W-:Y:S01]  /*0f10*/  FADD R9, -R14, 1 ;  /* 0x3f8000000e097421 */ /* 0x000fe20000000100 */
[----:B---3--:R-:W-:Y:S01]  /*0f20*/  @!P0 FMUL R2, R2, R2 ;  /* 0x0000000202028220 */ /* 0x008fe20000400000 */
[----:B------:R-:W-:Y:S01]  /*0f30*/  FADD R12, R24, -R17 ;  /* 0x80000011180c7221 */ /* 0x000fe20000000000 */
[----:B------:R-:W-:Y:S01]  /*0f40*/  FADD R17, R13, -R20 ;  /* 0x800000140d117221 */ /* 0x000fe20000000000 */
[----:B------:R-:W-:Y:S01]  /*0f50*/  FADD R13, -R6, 1 ;  /* 0x3f800000060d7421 */ /* 0x000fe20000000100 */
[----:B------:R-:W-:Y:S01]  /*0f60*/  FFMA R3, R8, R5, -R3 ;  /* 0x0000000508037223 */ /* 0x000fe20000000803 */
[----:B------:R-:W-:Y:S01]  /*0f70*/  FMUL R16, R16, R9 ;  /* 0x0000000910107220 */ /* 0x000fe20000400000 */
[----:B------:R-:W-:Y:S01]  /*0f80*/  FADD R2, -R2, 1 ;  /* 0x3f80000002027421 */ /* 0x000fe20000000100 */
[----:B----4-:R-:W-:Y:S01]  /*0f90*/  @!P2 FMUL R18, R18, R18 ;  /* 0x000000121212a220 */ /* 0x010fe20000400000 */
[----:B------:R-:W-:Y:S01]  /*0fa0*/  FFMA R13, R10, R13, -R17 ;  /* 0x0000000d0a0d7223 */ /* 0x000fe20000000811 */
[----:B------:R-:W-:Y:S01]  /*0fb0*/  FFMA R7, R11, R7, -R12 ;  /* 0x000000070b077223 */ /* 0x000fe2000000080c */
[----:B------:R-:W-:Y:S01]  /*0fc0*/  FFMA R16, R3, R2, R16 ;  /* 0x0000000203107223 */ /* 0x000fe20000000010 */
[----:B-1----:R-:W-:Y:S01]  /*0fd0*/  @!P3 FMUL R15, R15, R15 ;  /* 0x0000000f0f0fb220 */ /* 0x002fe20000400000 */
[----:B------:R-:W-:Y:S01]  /*0fe0*/  FADD R18, -R18, 1 ;  /* 0x3f80000012127421 */ /* 0x000fe20000000100 */
[----:B------:R-:W-:Y:S01]  /*0ff0*/  LOP3.LUT P0, RZ, R21, 0x1f, RZ, 0xc0, !PT ;  /* 0x0000001f15ff7812 */ /* 0x000fe2000780c0ff */
[----:B------:R-:W-:Y:S01]  /*1000*/  UMOV UR4, 0x400 ;  /* 0x0000040000047882 */ /* 0x000fe20000000000 */
[----:B------:R-:W-:Y:S01]  /*1010*/  FADD R2, -R15, 1 ;  /* 0x3f8000000f027421 */ /* 0x000fe20000000100 */
[----:B------:R-:W-:Y:S01]  /*1020*/  FFMA R16, R13, R18, R16 ;  /* 0x000000120d107223 */ /* 0x000fe20000000010 */
[----:B--2---:R-:W-:Y:S01]  /*1030*/  UPRMT UR4, UR5, 0x654, UR4 ;  /* 0x0000065405047896 */ /* 0x004fe20008000004 */
[----:B------:R-:W-:-:S02]  /*1040*/  ISETP.GE.AND P1, PT, R21, 0x2, PT ;  /* 0x000000021500780c */ /* 0x000fc40003f26270 */
[----:B------:R-:W-:-:S05]  /*1050*/  FFMA R2, R7, R2, R16 ;  /* 0x0000000207027223 */ /* 0x000fca0000000010 */
[----:B------:R-:W1:Y:S02]  /*1060*/  SHFL.BFLY PT, R3, R2, 0x10, 0x1f ;  /* 0x0e001f0002037f89 */ /* 0x000e6400000e0000 */
[----:B-1----:R-:W-:Y:S01]  /*1070*/  FADD R3, R2, R3 ;  /* 0x0000000302037221 */ /* 0x002fe20000000000 */
[----:B------:R-:W-:-:S04]  /*1080*/  SHF.R.U32.HI R2, RZ, 0x3, R21 ;  /* 0x00000003ff027819 */ /* 0x000fc80000011615 */
[----:B------:R-:W1:Y:S01]  /*1090*/  SHFL.BFLY PT, R6, R3, 0x8, 0x1f ;  /* 0x0d001f0003067f89 */ /* 0x000e6200000e0000 */
[----:B------:R-:W-:Y:S01]  /*10a0*/  LOP3.LUT R2, R2, 0x4, RZ, 0xc0, !PT ;  /* 0x0000000402027812 */ /* 0x000fe200078ec0ff */
[----:B-1----:R-:W-:-:S05]  /*10b0*/  FADD R6, R3, R6 ;  /* 0x0000000603067221 */ /* 0x002fca0000000000 */
[----:B------:R-:W1:Y:S02]  /*10c0*/  SHFL.BFLY PT, R5, R6, 0x4, 0x1f ;  /* 0x0c801f0006057f89 */ /* 0x000e6400000e0000 */
[----:B-1----:R-:W-:-:S05]  /*10d0*/  FADD R5, R6, R5 ;  /* 0x0000000506057221 */ /* 0x002fca0000000000 */
[----:B------:R-:W1:Y:S02]  /*10e0*/  SHFL.BFLY PT, R8, R5, 0x2, 0x1f ;  /* 0x0c401f0005087f89 */ /* 0x000e6400000e0000 */
[----:B-1----:R-:W-:Y:S01]  /*10f0*/  FADD R8, R5, R8 ;  /* 0x0000000805087221 */ /* 0x002fe20000000000 */
[----:B------:R-:W-:-:S04]  /*1100*/  LOP3.LUT R5, R21, 0x1, RZ, 0xc0, !PT ;  /* 0x0000000115057812 */ /* 0x000fc800078ec0ff */
[----:B------:R-:W1:Y:S02]  /*1110*/  SHFL.BFLY PT, R7, R8, 0x1, 0x1f ;  /* 0x0c201f0008077f89 */ /* 0x000e6400000e0000 */
[----:B-1----:R-:W-:-:S05]  /*1120*/  FADD R7, R8, R7 ;  /* 0x0000000708077221 */ /* 0x002fca0000000000 */
[----:B------:R-:W-:Y:S01]  /*1130*/  @!P0 STS [R2+UR4], R7 ;  /* 0x0000000702008988 */ /* 0x000fe20008000804 */
[----:B------:R-:W-:Y:S01]  /*1140*/  BAR.SYNC.DEFER_BLOCKING 0x0 ;  /* 0x0000000000007b1d */ /* 0x000fe20000010000 */
[----:B------:R-:W-:-:S04]  /*1150*/  ISETP.NE.U32.AND P0, PT, R5, 0x1, PT ;  /* 0x000000010500780c */ /* 0x000fc80003f05070 */
[----:B------:R-:W-:Y:S01]  /*1160*/  ISETP.LT.AND P0, PT, R21, 0x2, P0 ;  /* 0x000000021500780c */ /* 0x000fe20000701270 */
[----:B------:R-:W1:Y:S04]  /*1170*/  @!P1 LDS R4, [R0+UR4] ;  /* 0x0000000400049984 */ /* 0x000e680008000800 */
[----:B-1----:R-:W1:Y:S02]  /*1180*/  SHFL.BFLY PT, R3, R4, 0x1, 0x1f ;  /* 0x0c201f0004037f89 */ /* 0x002e6400000e0000 */
[----:B-1----:R-:W-:-:S06]  /*1190*/  FADD R3, R4, R3 ;  /* 0x0000000304037221 */ /* 0x002fcc0000000000 */
[----:B------:R1:W-:Y:S01]  /*11a0*/  @P0 STS [R0+UR4], R3 ;  /* 0x0000000300000988 */ /* 0x0003e20008000804 */
[----:B------:R-:W-:Y:S01]  /*11b0*/  BAR.SYNC.DEFER_BLOCKING 0x0 ;  /* 0x0000000000007b1d */ /* 0x000fe20000010000 */
[----:B------:R-:W-:-:S05]  /*11c0*/  LOP3.LUT P0, RZ, R21, 0x3f, RZ, 0xc0, !PT ;  /* 0x0000003f15ff7812 */ /* 0x000fca000780c0ff */
[----:B------:R-:W2:Y:S02]  /*11d0*/  LDS R5, [UR4] ;  /* 0x00000004ff057984 */ /* 0x000ea40008000800 */
[----:B------:R-:W-:Y:S06]  /*11e0*/  BAR.SYNC.DEFER_BLOCKING 0x0 ;  /* 0x0000000000007b1d */ /* 0x000fec0000010000 */
[----:B-1----:R-:W-:Y:S05]  /*11f0*/  @P0 EXIT ;  /* 0x000000000000094d */ /* 0x002fea0003800000 */
[----:B------:R-:W0:Y:S01]  /*1200*/  LDC.64 R2, c[0x0][0x210] ;  /* 0x00008400ff027b82 */ /* 0x000e220000000a00 */
[----:B--2---:R-:W-:-:S04]  /*1210*/  FADD R5, RZ, R5 ;  /* 0x00000005ff057221 */ /* 0x004fc80000000000 */
[----:B------:R-:W-:-:S05]  /*1220*/  FMUL R5, R5, 0.00390625 ;  /* 0x3b80000005057820 */ /* 0x000fca0000400000 */
[----:B0-----:R-:W-:Y:S01]  /*1230*/  STG.E desc[UR6][R2.64], R5 ;  /* 0x0000000502007986 */ /* 0x001fe2000c101906 */
[----:B------:R-:W-:Y:S05]  /*1240*/  EXIT ;  /* 0x000000000000794d */ /* 0x000fea0003800000 */
.L_x_8:
[----:B------:R-:W-:-:S00]  /*1250*/  BRA `(.L_x_8) ;  /* 0xfffffffc00fc7947 */ /* 0x000fc0000383ffff */
[----:B------:R-:W-:-:S00]  /*1260*/  NOP ;  /* 0x0000000000007918 */ /* 0x000fc00000000000 */
        /* <DEDUP_REMOVED lines=9> */
.L_x_9:


//--------------------- .nv.global.init           --------------------------
	.section	.nv.global.init,"aw",@progbits
.nv.global.init:
	.type		_$_str,@object
	.size		_$_str,(.L_0 - _$_str)
_$_str:
        /*0000*/ 	.byte	0x5f, 0x5f, 0x43, 0x55, 0x44, 0x41, 0x5f, 0x46, 0x54, 0x5a, 0x00
.L_0:


//--------------------- .nv.shared.triton_per_fused_binary_cross_entropy_with_logits_div_exp_mean_mul_rsub_sigmoid_sub_0 --------------------------
	.section	.nv.shared.triton_per_fused_binary_cross_entropy_with_logits_div_exp_mean_mul_rsub_sigmoid_sub_0,"aw",@nobits
	.sectionflags	@""
	.align	16
	.zero		1024


//--------------------- .nv.constant0.triton_per_fused_binary_cross_entropy_with_logits_div_exp_mean_mul_rsub_sigmoid_sub_0 --------------------------
	.section	.nv.constant0.triton_per_fused_binary_cross_entropy_with_logits_div_exp_mean_mul_rsub_sigmoid_sub_0,"a",@progbits
	.sectionflags	@""
	.align	4
.nv.constant0.triton_per_fused_binary_cross_entropy_with_logits_div_exp_mean_mul_rsub_sigmoid_sub_0:
	.zero		556
